	.headerflags	@"EF_CUDA_TEXMODE_UNIFIED EF_CUDA_64BIT_ADDRESS EF_CUDA_ACCELERATORS EF_CUDA_SM90 EF_CUDA_VIRTUAL_SM(EF_CUDA_SM90)"
	.elftype	@"ET_EXEC"


//--------------------- .nv.info                  --------------------------
	.section	.nv.info,"",@"SHT_CUDA_INFO"
	.align	4


	//----- nvinfo : EIATTR_REGCOUNT
	.align		4
        /*0000*/ 	.byte	0x04, 0x2f
        /*0002*/ 	.short	(.L_1 - .L_0)
	.align		4
.L_0:
        /*0004*/ 	.word	index@(triton_poi_fused_hardtanh_hardtanh_backward_mul_sigmoid_95)
        /*0008*/ 	.word	0x0000000e


	//----- nvinfo : EIATTR_MIN_STACK_SIZE
	.align		4
.L_1:
        /*000c*/ 	.byte	0x04, 0x12
        /*000e*/ 	.short	(.L_3 - .L_2)
	.align		4
.L_2:
        /*0010*/ 	.word	index@(triton_poi_fused_hardtanh_hardtanh_backward_mul_sigmoid_95)
        /*0014*/ 	.word	0x00000000


	//----- nvinfo : EIATTR_FRAME_SIZE
	.align		4
.L_3:
        /*0018*/ 	.byte	0x04, 0x11
        /*001a*/ 	.short	(.L_5 - .L_4)
	.align		4
.L_4:
        /*001c*/ 	.word	index@(triton_poi_fused_hardtanh_hardtanh_backward_mul_sigmoid_95)
        /*0020*/ 	.word	0x00000000


	//----- nvinfo : EIATTR_MIN_STACK_SIZE
	.align		4
.L_5:
        /*0024*/ 	.byte	0x04, 0x12
        /*0026*/ 	.short	(.L_7 - .L_6)
	.align		4
.L_6:
        /*0028*/ 	.word	index@(triton_poi_fused_hardtanh_hardtanh_backward_mul_sigmoid_95)
        /*002c*/ 	.word	0x00000000
.L_7:


//--------------------- .nv.info.triton_poi_fused_hardtanh_hardtanh_backward_mul_sigmoid_95 --------------------------
	.section	.nv.info.triton_poi_fused_hardtanh_hardtanh_backward_mul_sigmoid_95,"",@"SHT_CUDA_INFO"
	.sectionflags	@""
	.align	4


	//----- nvinfo : EIATTR_CUDA_API_VERSION
	.align		4
        /*0000*/ 	.byte	0x04, 0x37
        /*0002*/ 	.short	(.L_9 - .L_8)
.L_8:
        /*0004*/ 	.word	0x0000007c


	//----- nvinfo : EIATTR_KPARAM_INFO
	.align		4
.L_9:
        /*0008*/ 	.byte	0x04, 0x17
        /*000a*/ 	.short	(.L_11 - .L_10)
.L_10:
        /*000c*/ 	.word	0x00000000
        /*0010*/ 	.short	0x0004
        /*0012*/ 	.short	0x0020
        /*0014*/ 	.byte	0x00, 0xf0, 0x11, 0x00


	//----- nvinfo : EIATTR_KPARAM_INFO
	.align		4
.L_11:
        /*0018*/ 	.byte	0x04, 0x17
        /*001a*/ 	.short	(.L_13 - .L_12)
.L_12:
        /*001c*/ 	.word	0x00000000
        /*0020*/ 	.short	0x0003
        /*0022*/ 	.short	0x0018
        /*0024*/ 	.byte	0x00, 0xf4, 0x21, 0x00


	//----- nvinfo : EIATTR_KPARAM_INFO
	.align		4
.L_13:
        /*0028*/ 	.byte	0x04, 0x17
        /*002a*/ 	.short	(.L_15 - .L_14)
.L_14:
        /*002c*/ 	.word	0x00000000
        /*0030*/ 	.short	0x0002
        /*0032*/ 	.short	0x0010
        /*0034*/ 	.byte	0x00, 0xf4, 0x21, 0x00


	//----- nvinfo : EIATTR_KPARAM_INFO
	.align		4
.L_15:
        /*0038*/ 	.byte	0x04, 0x17
        /*003a*/ 	.short	(.L_17 - .L_16)
.L_16:
        /*003c*/ 	.word	0x00000000
        /*0040*/ 	.short	0x0001
        /*0042*/ 	.short	0x0008
        /*0044*/ 	.byte	0x00, 0xf4, 0x21, 0x00


	//----- nvinfo : EIATTR_KPARAM_INFO
	.align		4
.L_17:
        /*0048*/ 	.byte	0x04, 0x17
        /*004a*/ 	.short	(.L_19 - .L_18)
.L_18:
        /*004c*/ 	.word	0x00000000
        /*0050*/ 	.short	0x0000
        /*0052*/ 	.short	0x0000
        /*0054*/ 	.byte	0x00, 0xf4, 0x21, 0x00


	//----- nvinfo : EIATTR_SPARSE_MMA_MASK
	.align		4
.L_19:
        /*0058*/ 	.byte	0x03, 0x50
        /*005a*/ 	.short	0x0000


	//----- nvinfo : EIATTR_MAXREG_COUNT
	.align		4
        /*005c*/ 	.byte	0x03, 0x1b
        /*005e*/ 	.short	0x00ff


	//----- nvinfo : EIATTR_EXIT_INSTR_OFFSETS
	.align		4
        /*0060*/ 	.byte	0x04, 0x1c
        /*0062*/ 	.short	(.L_21 - .L_20)


	//   ....[0]....
.L_20:
        /*0064*/ 	.word	0x00000470


	//   ....[1]....
        /*0068*/ 	.word	0x00000490


	//----- nvinfo : EIATTR_REQNTID
	.align		4
.L_21:
        /*006c*/ 	.byte	0x04, 0x10
        /*006e*/ 	.short	(.L_23 - .L_22)
.L_22:
        /*0070*/ 	.word	0x00000080
        /*0074*/ 	.word	0x00000001
        /*0078*/ 	.word	0x00000001


	//----- nvinfo : EIATTR_CBANK_PARAM_SIZE
	.align		4
.L_23:
        /*007c*/ 	.byte	0x03, 0x19
        /*007e*/ 	.short	0x0024


	//----- nvinfo : EIATTR_PARAM_CBANK
	.align		4
        /*0080*/ 	.byte	0x04, 0x0a
        /*0082*/ 	.short	(.L_25 - .L_24)
	.align		4
.L_24:
        /*0084*/ 	.word	index@(.nv.constant0.triton_poi_fused_hardtanh_hardtanh_backward_mul_sigmoid_95)
        /*0088*/ 	.short	0x0210
        /*008a*/ 	.short	0x0024


	//----- nvinfo : EIATTR_SW_WAR
	.align		4
.L_25:
        /*008c*/ 	.byte	0x04, 0x36
        /*008e*/ 	.short	(.L_27 - .L_26)
.L_26:
        /*0090*/ 	.word	0x00000008
.L_27:


//--------------------- .nv.callgraph             --------------------------
	.section	.nv.callgraph,"",@"SHT_CUDA_CALLGRAPH"
	.align	4
	.sectionentsize	8
	.align		4
        /*0000*/ 	.word	0x00000000
	.align		4
        /*0004*/ 	.word	0xffffffff
	.align		4
        /*0008*/ 	.word	0x00000000
	.align		4
        /*000c*/ 	.word	0xfffffffe
	.align		4
        /*0010*/ 	.word	0x00000000
	.align		4
        /*0014*/ 	.word	0xfffffffd
	.align		4
        /*0018*/ 	.word	0x00000000
	.align		4
        /*001c*/ 	.word	0xfffffffc


//--------------------- .text.triton_poi_fused_hardtanh_hardtanh_backward_mul_sigmoid_95 --------------------------
	.section	.text.triton_poi_fused_hardtanh_hardtanh_backward_mul_sigmoid_95,"ax",@progbits
	.align	128
        .global         triton_poi_fused_hardtanh_hardtanh_backward_mul_sigmoid_95
        .type           triton_poi_fused_hardtanh_hardtanh_backward_mul_sigmoid_95,@function
        .size           triton_poi_fused_hardtanh_hardtanh_backward_mul_sigmoid_95,(.L_x_1 - triton_poi_fused_hardtanh_hardtanh_backward_mul_sigmoid_95)
        .other          triton_poi_fused_hardtanh_hardtanh_backward_mul_sigmoid_95,@"STO_CUDA_ENTRY STV_DEFAULT"
triton_poi_fused_hardtanh_hardtanh_backward_mul_sigmoid_95:
.text.triton_poi_fused_hardtanh_hardtanh_backward_mul_sigmoid_95:
[----:B------:R-:W0:Y:S02]  /*0000*/  LDC R1, c[0x0][0x28] ;  /* 0x00000a00ff017b82 */ /* 0x000e240000000800 */
[----:B------:R-:W1:Y:S01]  /*0010*/  S2R R0, SR_TID.X ;  /* 0x0000000000007919 */ /* 0x000e620000002100 */
[----:B------:R-:W-:Y:S01]  /*0020*/  IMAD.MOV.U32 R2, RZ, RZ, RZ ;  /* 0x000000ffff027224 */ /* 0x000fe200078e00ff */
[----:B------:R-:W2:Y:S01]  /*0030*/  LDC.64 R8, c[0x0][0x218] ;  /* 0x00008600ff087b82 */ /* 0x000ea20000000a00 */
[----:B------:R-:W-:Y:S01]  /*0040*/  CS2R R10, SRZ ;  /* 0x00000000000a7805 */ /* 0x000fe2000001ff00 */
[----:B------:R-:W3:Y:S01]  /*0050*/  S2R R3, SR_CTAID.X ;  /* 0x0000000000037919 */ /* 0x000ee20000002500 */
[----:B------:R-:W-:Y:S01]  /*0060*/  ULDC.64 UR4, c[0x0][0x208] ;  /* 0x0000820000047ab9 */ /* 0x000fe20000000a00 */
[----:B------:R-:W-:-:S04]  /*0070*/  ULDC.64 UR6, c[0x0][0x228] ;  /* 0x00008a0000067ab9 */ /* 0x000fc80000000a00 */
[----:B------:R-:W4:Y:S01]  /*0080*/  LDC.64 R6, c[0x0][0x210] ;  /* 0x00008400ff067b82 */ /* 0x000f220000000a00 */
[----:B-1----:R-:W-:-:S05]  /*0090*/  IMAD.SHL.U32 R0, R0, 0x2, RZ ;  /* 0x0000000200007824 */ /* 0x002fca00078e00ff */
[----:B------:R-:W-:-:S05]  /*00a0*/  LOP3.LUT R0, R0, 0xfe, RZ, 0xc0, !PT ;  /* 0x000000fe00007812 */ /* 0x000fca00078ec0ff */
[----:B---3--:R-:W-:-:S04]  /*00b0*/  IMAD R3, R3, 0x100, R0 ;  /* 0x0000010003037824 */ /* 0x008fc800078e0200 */
[C---:B------:R-:W-:Y:S01]  /*00c0*/  IMAD.HI R0, R3.reuse, -0x6f5433fd, R2 ;  /* 0x90abcc0303007827 */ /* 0x040fe200078e0202 */
[----:B------:R-:W-:-:S04]  /*00d0*/  ISETP.GE.AND P2, PT, R3, 0x38a0, PT ;  /* 0x000038a00300780c */ /* 0x000fc80003f46270 */
[----:B------:R-:W-:-:S04]  /*00e0*/  SHF.R.U32.HI R5, RZ, 0x1f, R0 ;  /* 0x0000001fff057819 */ /* 0x000fc80000011600 */
[CC--:B------:R-:W-:Y:S02]  /*00f0*/  LEA.HI.SX32 R2, R0.reuse, R5.reuse, 0x17 ;  /* 0x0000000500027211 */ /* 0x0c0fe400078fbaff */
[----:B------:R-:W-:-:S03]  /*0100*/  LEA.HI.SX32 R5, R0, R5, 0x15 ;  /* 0x0000000500057211 */ /* 0x000fc600078faaff */
[----:B------:R-:W-:-:S04]  /*0110*/  IMAD R2, R2, -0x38a, R3 ;  /* 0xfffffc7602027824 */ /* 0x000fc800078e0203 */
[----:B------:R-:W-:-:S04]  /*0120*/  IMAD R5, R5, 0x38a, R2 ;  /* 0x0000038a05057824 */ /* 0x000fc800078e0202 */
[----:B--2---:R-:W-:-:S05]  /*0130*/  IMAD.WIDE R8, R5, 0x4, R8 ;  /* 0x0000000405087825 */ /* 0x004fca00078e0208 */
[----:B------:R-:W2:Y:S01]  /*0140*/  @!P2 LDG.E.EL.64 R10, desc[UR4][R8.64] ;  /* 0x00000004080aa981 */ /* 0x000ea2000c2e1b00 */
[----:B------:R-:W-:Y:S01]  /*0150*/  CS2R R4, SRZ ;  /* 0x0000000000047805 */ /* 0x000fe2000001ff00 */
[----:B----4-:R-:W-:-:S05]  /*0160*/  IMAD.WIDE R6, R3, 0x4, R6 ;  /* 0x0000000403067825 */ /* 0x010fca00078e0206 */
[----:B------:R1:W3:Y:S01]  /*0170*/  @!P2 LDG.E.64 R4, desc[UR4][R6.64] ;  /* 0x000000040604a981 */ /* 0x0002e2000c1e1b00 */
[----:B--2---:R-:W-:Y:S01]  /*0180*/  FADD R10, RZ, -R10 ;  /* 0x8000000aff0a7221 */ /* 0x004fe20000000000 */
[----:B------:R-:W-:-:S03]  /*0190*/  FADD R11, RZ, -R11 ;  /* 0x8000000bff0b7221 */ /* 0x000fc60000000000 */
[----:B------:R-:W-:Y:S01]  /*01a0*/  FMUL R10, R10, 1.4426950216293334961 ;  /* 0x3fb8aa3b0a0a7820 */ /* 0x000fe20000400000 */
[----:B------:R-:W-:-:S04]  /*01b0*/  FMUL R11, R11, 1.4426950216293334961 ;  /* 0x3fb8aa3b0b0b7820 */ /* 0x000fc80000400000 */
[----:B------:R-:W-:Y:S02]  /*01c0*/  FSETP.GEU.AND P0, PT, R10, -126, PT ;  /* 0xc2fc00000a00780b */ /* 0x000fe40003f0e000 */
[----:B------:R-:W-:-:S11]  /*01d0*/  FSETP.GEU.AND P1, PT, R11, -126, PT ;  /* 0xc2fc00000b00780b */ /* 0x000fd60003f2e000 */
[----:B------:R-:W-:Y:S02]  /*01e0*/  @!P0 FMUL R10, R10, 0.5 ;  /* 0x3f0000000a0a8820 */ /* 0x000fe40000400000 */
[----:B------:R-:W-:Y:S02]  /*01f0*/  @!P1 FMUL R11, R11, 0.5 ;  /* 0x3f0000000b0b9820 */ /* 0x000fe40000400000 */
[----:B------:R-:W2:Y:S08]  /*0200*/  MUFU.EX2 R0, R10 ;  /* 0x0000000a00007308 */ /* 0x000eb00000000800 */
[----:B------:R4:W5:Y:S01]  /*0210*/  MUFU.EX2 R2, R11 ;  /* 0x0000000b00027308 */ /* 0x0009620000000800 */
[----:B--2---:R-:W-:Y:S01]  /*0220*/  @!P0 FMUL R0, R0, R0 ;  /* 0x0000000000008220 */ /* 0x004fe20000400000 */
[----:B----4-:R-:W-:-:S03]  /*0230*/  IMAD.MOV.U32 R11, RZ, RZ, 0x3e800000 ;  /* 0x3e800000ff0b7424 */ /* 0x010fc600078e00ff */
[----:B------:R-:W-:Y:S01]  /*0240*/  FADD R0, R0, 1 ;  /* 0x3f80000000007421 */ /* 0x000fe20000000000 */
[----:B-----5:R-:W-:-:S04]  /*0250*/  @!P1 FMUL R2, R2, R2 ;  /* 0x0000000202029220 */ /* 0x020fc80000400000 */
[----:B------:R-:W-:Y:S01]  /*0260*/  FSETP.GT.AND P0, PT, R0, 8.50705917302346158658e+37, PT ;  /* 0x7e8000000000780b */ /* 0x000fe20003f04000 */
[----:B------:R-:W-:-:S03]  /*0270*/  FADD R2, R2, 1 ;  /* 0x3f80000002027421 */ /* 0x000fc60000000000 */
[----:B-1----:R-:W-:Y:S02]  /*0280*/  FSEL R7, R11, 1, P0 ;  /* 0x3f8000000b077808 */ /* 0x002fe40000000000 */
[----:B------:R-:W-:-:S04]  /*0290*/  FSETP.GT.AND P1, PT, R2, 8.50705917302346158658e+37, PT ;  /* 0x7e8000000200780b */ /* 0x000fc80003f24000 */
[----:B------:R-:W-:-:S03]  /*02a0*/  FSEL R11, R11, 1, P1 ;  /* 0x3f8000000b0b7808 */ /* 0x000fc60000800000 */
[----:B------:R-:W-:-:S06]  /*02b0*/  @P0 FMUL R0, R0, 0.25 ;  /* 0x3e80000000000820 */ /* 0x000fcc0000400000 */
[----:B------:R-:W1:Y:S01]  /*02c0*/  MUFU.RCP R0, R0 ;  /* 0x0000000000007308 */ /* 0x000e620000001000 */
[----:B------:R-:W-:-:S07]  /*02d0*/  @P1 FMUL R2, R2, 0.25 ;  /* 0x3e80000002021820 */ /* 0x000fce0000400000 */
[----:B------:R-:W2:Y:S01]  /*02e0*/  MUFU.RCP R2, R2 ;  /* 0x0000000200027308 */ /* 0x000ea20000001000 */
[----:B-1----:R-:W-:Y:S02]  /*02f0*/  FMUL R9, R0, R7 ;  /* 0x0000000700097220 */ /* 0x002fe40000400000 */
[----:B------:R-:W1:Y:S02]  /*0300*/  LDC.64 R6, c[0x0][0x220] ;  /* 0x00008800ff067b82 */ /* 0x000e640000000a00 */
[----:B---3--:R-:W-:Y:S01]  /*0310*/  FMUL R4, R9, R4 ;  /* 0x0000000409047220 */ /* 0x008fe20000400000 */
[----:B--2---:R-:W-:-:S04]  /*0320*/  FMUL R8, R2, R11 ;  /* 0x0000000b02087220 */ /* 0x004fc80000400000 */
[----:B------:R-:W-:Y:S02]  /*0330*/  FSETP.GTU.AND P0, PT, R4, RZ, PT ;  /* 0x000000ff0400720b */ /* 0x000fe40003f0c000 */
[----:B------:R-:W-:Y:S01]  /*0340*/  IADD3 R2, P5, R3, UR6, RZ ;  /* 0x0000000603027c10 */ /* 0x000fe2000ffbe0ff */
[----:B------:R-:W-:Y:S01]  /*0350*/  FMUL R5, R8, R5 ;  /* 0x0000000508057220 */ /* 0x000fe20000400000 */
[C---:B------:R-:W-:Y:S02]  /*0360*/  FSEL R8, R4.reuse, RZ, P0 ;  /* 0x000000ff04087208 */ /* 0x040fe40000000000 */
[----:B------:R-:W-:Y:S02]  /*0370*/  FSETP.GE.OR P0, PT, R4, 6, !P0 ;  /* 0x40c000000400780b */ /* 0x000fe40004706400 */
[----:B------:R-:W-:Y:S02]  /*0380*/  FSETP.GTU.AND P1, PT, R5, RZ, PT ;  /* 0x000000ff0500720b */ /* 0x000fe40003f2c000 */
[----:B------:R-:W-:-:S02]  /*0390*/  FSETP.GEU.AND P4, PT, R8, 6, PT ;  /* 0x40c000000800780b */ /* 0x000fc40003f8e000 */
[----:B------:R-:W-:Y:S02]  /*03a0*/  FSEL R9, R5, RZ, P1 ;  /* 0x000000ff05097208 */ /* 0x000fe40000800000 */
[----:B------:R-:W-:Y:S02]  /*03b0*/  SEL R0, RZ, 0x1, !P0 ;  /* 0x00000001ff007807 */ /* 0x000fe40004000000 */
[C---:B------:R-:W-:Y:S02]  /*03c0*/  FSETP.GEU.AND P3, PT, R9.reuse, 6, PT ;  /* 0x40c000000900780b */ /* 0x040fe40003f6e000 */
[C---:B------:R-:W-:Y:S02]  /*03d0*/  FSETP.NAN.AND P6, PT, R8.reuse, R8, PT ;  /* 0x000000080800720b */ /* 0x040fe40003fc8000 */
[----:B------:R-:W-:Y:S02]  /*03e0*/  FSETP.NAN.AND P0, PT, R9, R9, PT ;  /* 0x000000090900720b */ /* 0x000fe40003f08000 */
[----:B------:R-:W-:Y:S01]  /*03f0*/  FSETP.GE.OR P1, PT, R5, 6, !P1 ;  /* 0x40c000000500780b */ /* 0x000fe20004f26400 */
[----:B-1----:R-:W-:Y:S01]  /*0400*/  IMAD.WIDE R4, R3, 0x4, R6 ;  /* 0x0000000403047825 */ /* 0x002fe200078e0206 */
[----:B------:R-:W-:-:S02]  /*0410*/  @P4 SEL R8, R8, 0x40c00000, P6 ;  /* 0x40c0000008084807 */ /* 0x000fc40003000000 */
[----:B------:R-:W-:Y:S02]  /*0420*/  SEL R7, RZ, 0x100, !P1 ;  /* 0x00000100ff077807 */ /* 0x000fe40004800000 */
[----:B------:R-:W-:Y:S02]  /*0430*/  LEA.HI.X.SX32 R3, R3, UR7, 0x1, P5 ;  /* 0x0000000703037c11 */ /* 0x000fe4000a8f0eff */
[----:B------:R-:W-:Y:S01]  /*0440*/  @P3 SEL R9, R9, 0x40c00000, P0 ;  /* 0x40c0000009093807 */ /* 0x000fe20000000000 */
[----:B------:R-:W-:-:S04]  /*0450*/  IMAD.IADD R7, R0, 0x1, R7 ;  /* 0x0000000100077824 */ /* 0x000fc800078e0207 */
[----:B------:R1:W-:Y:S01]  /*0460*/  @!P2 STG.E.64 desc[UR4][R4.64], R8 ;  /* 0x000000080400a986 */ /* 0x0003e2000c101b04 */
[----:B------:R-:W-:Y:S05]  /*0470*/  @P2 EXIT ;  /* 0x000000000000294d */ /* 0x000fea0003800000 */
[----:B------:R-:W-:Y:S01]  /*0480*/  STG.E.U16 desc[UR4][R2.64], R7 ;  /* 0x0000000702007986 */ /* 0x000fe2000c101504 */
[----:B------:R-:W-:Y:S05]  /*0490*/  EXIT ;  /* 0x000000000000794d */ /* 0x000fea0003800000 */
.L_x_0:
[----:B------:R-:W-:-:S00]  /*04a0*/  BRA `(.L_x_0) ;  /* 0xfffffffc00fc7947 */ /* 0x000fc0000383ffff */
[----:B------:R-:W-:-:S00]  /*04b0*/  NOP ;  /* 0x0000000000007918 */ /* 0x000fc00000000000 */
        /* <DEDUP_REMOVED lines=12> */
.L_x_1:


//--------------------- .nv.constant0.triton_poi_fused_hardtanh_hardtanh_backward_mul_sigmoid_95 --------------------------
	.section	.nv.constant0.triton_poi_fused_hardtanh_hardtanh_backward_mul_sigmoid_95,"a",@progbits
	.sectionflags	@""
	.align	4
.nv.constant0.triton_poi_fused_hardtanh_hardtanh_backward_mul_sigmoid_95:
	.zero		564
